//
// Generated by NVIDIA NVVM Compiler
//
// Compiler Build ID: CL-36424714
// Cuda compilation tools, release 13.0, V13.0.88
// Based on NVVM 20.0.0
//

.version 9.0
.target sm_100
.address_size 64

	// .globl	_Z8build_fRPKiS0_iPi

.visible .entry _Z8build_fRPKiS0_iPi(
	.param .u64 .ptr .align 1 _Z8build_fRPKiS0_iPi_param_0,
	.param .u64 .ptr .align 1 _Z8build_fRPKiS0_iPi_param_1,
	.param .u32 _Z8build_fRPKiS0_iPi_param_2,
	.param .u64 .ptr .align 1 _Z8build_fRPKiS0_iPi_param_3
)
{
	.reg .pred 	%p<4>;
	.reg .b32 	%r<8>;
	.reg .b64 	%rd<17>;

	ld.param.u64 	%rd2, [_Z8build_fRPKiS0_iPi_param_0];
	ld.param.u64 	%rd3, [_Z8build_fRPKiS0_iPi_param_1];
	ld.param.u32 	%r4, [_Z8build_fRPKiS0_iPi_param_2];
	ld.param.u64 	%rd4, [_Z8build_fRPKiS0_iPi_param_3];
	cvta.to.global.u64 	%rd1, %rd4;
	mov.u32 	%r5, %ctaid.x;
	mov.u32 	%r6, %ntid.x;
	mov.u32 	%r7, %tid.x;
	mad.lo.s32 	%r1, %r5, %r6, %r7;
	setp.ge.s32 	%p1, %r1, %r4;
	@%p1 bra 	$L__BB0_6;
	cvta.to.global.u64 	%rd5, %rd2;
	mul.wide.s32 	%rd6, %r1, 4;
	add.s64 	%rd7, %rd5, %rd6;
	ld.global.u32 	%r2, [%rd7];
	setp.lt.s32 	%p2, %r2, %r4;
	@%p2 bra 	$L__BB0_3;
	add.s64 	%rd9, %rd1, %rd6;
	st.global.u32 	[%rd9], %r1;
	bra.uni 	$L__BB0_6;
$L__BB0_3:
	cvta.to.global.u64 	%rd10, %rd3;
	mul.wide.s32 	%rd11, %r2, 4;
	add.s64 	%rd12, %rd10, %rd11;
	ld.global.u32 	%r3, [%rd12];
	setp.lt.s32 	%p3, %r3, %r4;
	@%p3 bra 	$L__BB0_5;
	add.s64 	%rd14, %rd1, %rd6;
	st.global.u32 	[%rd14], %r1;
	bra.uni 	$L__BB0_6;
$L__BB0_5:
	add.s64 	%rd16, %rd1, %rd6;
	st.global.u32 	[%rd16], %r3;
$L__BB0_6:
	ret;

}
	// .globl	_Z8build_fQPKiS0_iPi
.visible .entry _Z8build_fQPKiS0_iPi(
	.param .u64 .ptr .align 1 _Z8build_fQPKiS0_iPi_param_0,
	.param .u64 .ptr .align 1 _Z8build_fQPKiS0_iPi_param_1,
	.param .u32 _Z8build_fQPKiS0_iPi_param_2,
	.param .u64 .ptr .align 1 _Z8build_fQPKiS0_iPi_param_3
)
{
	.reg .pred 	%p<4>;
	.reg .b32 	%r<8>;
	.reg .b64 	%rd<17>;

	ld.param.u64 	%rd2, [_Z8build_fQPKiS0_iPi_param_0];
	ld.param.u64 	%rd3, [_Z8build_fQPKiS0_iPi_param_1];
	ld.param.u32 	%r4, [_Z8build_fQPKiS0_iPi_param_2];
	ld.param.u64 	%rd4, [_Z8build_fQPKiS0_iPi_param_3];
	cvta.to.global.u64 	%rd1, %rd4;
	mov.u32 	%r5, %ctaid.x;
	mov.u32 	%r6, %ntid.x;
	mov.u32 	%r7, %tid.x;
	mad.lo.s32 	%r1, %r5, %r6, %r7;
	setp.ge.s32 	%p1, %r1, %r4;
	@%p1 bra 	$L__BB1_6;
	cvta.to.global.u64 	%rd5, %rd3;
	mul.wide.s32 	%rd6, %r1, 4;
	add.s64 	%rd7, %rd5, %rd6;
	ld.global.u32 	%r2, [%rd7];
	setp.lt.s32 	%p2, %r2, %r4;
	@%p2 bra 	$L__BB1_3;
	add.s64 	%rd9, %rd1, %rd6;
	st.global.u32 	[%rd9], %r1;
	bra.uni 	$L__BB1_6;
$L__BB1_3:
	cvta.to.global.u64 	%rd10, %rd2;
	mul.wide.s32 	%rd11, %r2, 4;
	add.s64 	%rd12, %rd10, %rd11;
	ld.global.u32 	%r3, [%rd12];
	setp.lt.s32 	%p3, %r3, %r4;
	@%p3 bra 	$L__BB1_5;
	add.s64 	%rd14, %rd1, %rd6;
	st.global.u32 	[%rd14], %r1;
	bra.uni 	$L__BB1_6;
$L__BB1_5:
	add.s64 	%rd16, %rd1, %rd6;
	st.global.u32 	[%rd16], %r3;
$L__BB1_6:
	ret;

}
	// .globl	_Z9jump_oncePii
.visible .entry _Z9jump_oncePii(
	.param .u64 .ptr .align 1 _Z9jump_oncePii_param_0,
	.param .u32 _Z9jump_oncePii_param_1
)
{
	.reg .pred 	%p<2>;
	.reg .b32 	%r<8>;
	.reg .b64 	%rd<7>;

	ld.param.u64 	%rd1, [_Z9jump_oncePii_param_0];
	ld.param.u32 	%r2, [_Z9jump_oncePii_param_1];
	mov.u32 	%r3, %ctaid.x;
	mov.u32 	%r4, %ntid.x;
	mov.u32 	%r5, %tid.x;
	mad.lo.s32 	%r1, %r3, %r4, %r5;
	setp.ge.s32 	%p1, %r1, %r2;
	@%p1 bra 	$L__BB2_2;
	cvta.to.global.u64 	%rd2, %rd1;
	mul.wide.s32 	%rd3, %r1, 4;
	add.s64 	%rd4, %rd2, %rd3;
	ld.global.u32 	%r6, [%rd4];
	mul.wide.s32 	%rd5, %r6, 4;
	add.s64 	%rd6, %rd2, %rd5;
	ld.global.u32 	%r7, [%rd6];
	st.global.u32 	[%rd4], %r7;
$L__BB2_2:
	ret;

}
	// .globl	_Z18mark_candidates_1dPKiiPhi
.visible .entry _Z18mark_candidates_1dPKiiPhi(
	.param .u64 .ptr .align 1 _Z18mark_candidates_1dPKiiPhi_param_0,
	.param .u32 _Z18mark_candidates_1dPKiiPhi_param_1,
	.param .u64 .ptr .align 1 _Z18mark_candidates_1dPKiiPhi_param_2,
	.param .u32 _Z18mark_candidates_1dPKiiPhi_param_3
)
{
	.reg .pred 	%p<3>;
	.reg .b16 	%rs<2>;
	.reg .b32 	%r<8>;
	.reg .b64 	%rd<9>;

	ld.param.u64 	%rd1, [_Z18mark_candidates_1dPKiiPhi_param_0];
	ld.param.u32 	%r2, [_Z18mark_candidates_1dPKiiPhi_param_1];
	ld.param.u64 	%rd2, [_Z18mark_candidates_1dPKiiPhi_param_2];
	ld.param.u32 	%r3, [_Z18mark_candidates_1dPKiiPhi_param_3];
	mov.u32 	%r4, %ctaid.x;
	mov.u32 	%r5, %ntid.x;
	mov.u32 	%r6, %tid.x;
	mad.lo.s32 	%r1, %r4, %r5, %r6;
	setp.ge.s32 	%p1, %r1, %r3;
	@%p1 bra 	$L__BB3_2;
	cvta.to.global.u64 	%rd3, %rd1;
	cvta.to.global.u64 	%rd4, %rd2;
	cvt.s64.s32 	%rd5, %r1;
	mul.wide.s32 	%rd6, %r1, 4;
	add.s64 	%rd7, %rd3, %rd6;
	ld.global.u32 	%r7, [%rd7];
	setp.eq.s32 	%p2, %r7, %r2;
	selp.u16 	%rs1, 1, 0, %p2;
	add.s64 	%rd8, %rd4, %rd5;
	st.global.u8 	[%rd8], %rs1;
$L__BB3_2:
	ret;

}
	// .globl	_Z10flag_predsPKhPKiPhi
.visible .entry _Z10flag_predsPKhPKiPhi(
	.param .u64 .ptr .align 1 _Z10flag_predsPKhPKiPhi_param_0,
	.param .u64 .ptr .align 1 _Z10flag_predsPKhPKiPhi_param_1,
	.param .u64 .ptr .align 1 _Z10flag_predsPKhPKiPhi_param_2,
	.param .u32 _Z10flag_predsPKhPKiPhi_param_3
)
{
	.reg .pred 	%p<3>;
	.reg .b16 	%rs<3>;
	.reg .b32 	%r<6>;
	.reg .b64 	%rd<13>;

	ld.param.u64 	%rd1, [_Z10flag_predsPKhPKiPhi_param_0];
	ld.param.u64 	%rd2, [_Z10flag_predsPKhPKiPhi_param_1];
	ld.param.u64 	%rd3, [_Z10flag_predsPKhPKiPhi_param_2];
	ld.param.u32 	%r2, [_Z10flag_predsPKhPKiPhi_param_3];
	mov.u32 	%r3, %ctaid.x;
	mov.u32 	%r4, %ntid.x;
	mov.u32 	%r5, %tid.x;
	mad.lo.s32 	%r1, %r3, %r4, %r5;
	setp.ge.s32 	%p1, %r1, %r2;
	@%p1 bra 	$L__BB4_3;
	cvta.to.global.u64 	%rd4, %rd1;
	cvt.s64.s32 	%rd5, %r1;
	add.s64 	%rd6, %rd4, %rd5;
	ld.global.u8 	%rs1, [%rd6];
	setp.eq.s16 	%p2, %rs1, 0;
	@%p2 bra 	$L__BB4_3;
	cvta.to.global.u64 	%rd7, %rd2;
	mul.wide.s32 	%rd8, %r1, 4;
	add.s64 	%rd9, %rd7, %rd8;
	ld.global.s32 	%rd10, [%rd9];
	cvta.to.global.u64 	%rd11, %rd3;
	add.s64 	%rd12, %rd11, %rd10;
	mov.b16 	%rs2, 1;
	st.global.u8 	[%rd12], %rs2;
$L__BB4_3:
	ret;

}
	// .globl	_Z17finalize_cycle_1dPKhS0_Phi
.visible .entry _Z17finalize_cycle_1dPKhS0_Phi(
	.param .u64 .ptr .align 1 _Z17finalize_cycle_1dPKhS0_Phi_param_0,
	.param .u64 .ptr .align 1 _Z17finalize_cycle_1dPKhS0_Phi_param_1,
	.param .u64 .ptr .align 1 _Z17finalize_cycle_1dPKhS0_Phi_param_2,
	.param .u32 _Z17finalize_cycle_1dPKhS0_Phi_param_3
)
{
	.reg .pred 	%p<7>;
	.reg .b16 	%rs<4>;
	.reg .b32 	%r<6>;
	.reg .b64 	%rd<13>;

	ld.param.u64 	%rd1, [_Z17finalize_cycle_1dPKhS0_Phi_param_0];
	ld.param.u64 	%rd2, [_Z17finalize_cycle_1dPKhS0_Phi_param_1];
	ld.param.u64 	%rd3, [_Z17finalize_cycle_1dPKhS0_Phi_param_2];
	ld.param.u32 	%r2, [_Z17finalize_cycle_1dPKhS0_Phi_param_3];
	mov.u32 	%r3, %ctaid.x;
	mov.u32 	%r4, %ntid.x;
	mov.u32 	%r5, %tid.x;
	mad.lo.s32 	%r1, %r3, %r4, %r5;
	setp.ge.s32 	%p3, %r1, %r2;
	@%p3 bra 	$L__BB5_4;
	cvta.to.global.u64 	%rd4, %rd1;
	cvt.s64.s32 	%rd5, %r1;
	add.s64 	%rd6, %rd4, %rd5;
	ld.global.u8 	%rs1, [%rd6];
	setp.eq.s16 	%p5, %rs1, 0;
	mov.pred 	%p6, 0;
	@%p5 bra 	$L__BB5_3;
	cvta.to.global.u64 	%rd8, %rd2;
	add.s64 	%rd9, %rd8, %rd5;
	ld.global.u8 	%rs2, [%rd9];
	setp.ne.s16 	%p6, %rs2, 0;
$L__BB5_3:
	selp.u16 	%rs3, 1, 0, %p6;
	cvta.to.global.u64 	%rd11, %rd3;
	add.s64 	%rd12, %rd11, %rd5;
	st.global.u8 	[%rd12], %rs3;
$L__BB5_4:
	ret;

}


// ===== COMPILED SASS (sm_100) =====

	.target	sm_100

	.elftype	@"ET_EXEC"


//--------------------- .note.nv.tkinfo           --------------------------
	.section	.note.nv.tkinfo,"",@"SHT_NOTE"
	.sectionflags	@"SHF_NOTE_NV_TKINFO"
	.tkinfo
        /*0018*/ 	.word	0x00000002
        /*0030*/ 	.string	""
        /*0030*/ 	.string	"ptxas"
        /*0030*/ 	.string	"Cuda compilation tools, release 13.0, V13.0.88"
        /*0030*/ 	.string	"Build cuda_13.0.r13.0/compiler.36424714_0"
        /*0030*/ 	.string	"-arch sm_100 -m 64 "



//--------------------- .note.nv.cuinfo           --------------------------
	.section	.note.nv.cuinfo,"",@"SHT_NOTE"
	.sectionflags	@"SHF_NOTE_NV_CUINFO"
        /*0018*/ 	.short	0x0002
        /*001a*/ 	.short	0x0064
        /*001c*/ 	.short	0x0082
	.zero		2


//--------------------- .nv.info                  --------------------------
	.section	.nv.info,"",@"SHT_CUDA_INFO"
	.align	4


	//----- nvinfo : EIATTR_REGCOUNT
	.align		4
        /*0000*/ 	.byte	0x04, 0x2f
        /*0002*/ 	.short	(.L_1 - .L_0)
	.align		4
.L_0:
        /*0004*/ 	.word	index@(_Z8build_fRPKiS0_iPi)
        /*0008*/ 	.word	0x0000000c


	//----- nvinfo : EIATTR_FRAME_SIZE
	.align		4
.L_1:
        /*000c*/ 	.byte	0x04, 0x11
        /*000e*/ 	.short	(.L_3 - .L_2)
	.align		4
.L_2:
        /*0010*/ 	.word	index@(_Z8build_fRPKiS0_iPi)
        /*0014*/ 	.word	0x00000000


	//----- nvinfo : EIATTR_REGCOUNT
	.align		4
.L_3:
        /*0018*/ 	.byte	0x04, 0x2f
        /*001a*/ 	.short	(.L_5 - .L_4)
	.align		4
.L_4:
        /*001c*/ 	.word	index@(_Z8build_fQPKiS0_iPi)
        /*0020*/ 	.word	0x0000000c


	//----- nvinfo : EIATTR_FRAME_SIZE
	.align		4
.L_5:
        /*0024*/ 	.byte	0x04, 0x11
        /*0026*/ 	.short	(.L_7 - .L_6)
	.align		4
.L_6:
        /*0028*/ 	.word	index@(_Z8build_fQPKiS0_iPi)
        /*002c*/ 	.word	0x00000000


	//----- nvinfo : EIATTR_REGCOUNT
	.align		4
.L_7:
        /*0030*/ 	.byte	0x04, 0x2f
        /*0032*/ 	.short	(.L_9 - .L_8)
	.align		4
.L_8:
        /*0034*/ 	.word	index@(_Z9jump_oncePii)
        /*0038*/ 	.word	0x0000000a


	//----- nvinfo : EIATTR_FRAME_SIZE
	.align		4
.L_9:
        /*003c*/ 	.byte	0x04, 0x11
        /*003e*/ 	.short	(.L_11 - .L_10)
	.align		4
.L_10:
        /*0040*/ 	.word	index@(_Z9jump_oncePii)
        /*0044*/ 	.word	0x00000000


	//----- nvinfo : EIATTR_REGCOUNT
	.align		4
.L_11:
        /*0048*/ 	.byte	0x04, 0x2f
        /*004a*/ 	.short	(.L_13 - .L_12)
	.align		4
.L_12:
        /*004c*/ 	.word	index@(_Z18mark_candidates_1dPKiiPhi)
        /*0050*/ 	.word	0x0000000a


	//----- nvinfo : EIATTR_FRAME_SIZE
	.align		4
.L_13:
        /*0054*/ 	.byte	0x04, 0x11
        /*0056*/ 	.short	(.L_15 - .L_14)
	.align		4
.L_14:
        /*0058*/ 	.word	index@(_Z18mark_candidates_1dPKiiPhi)
        /*005c*/ 	.word	0x00000000


	//----- nvinfo : EIATTR_REGCOUNT
	.align		4
.L_15:
        /*0060*/ 	.byte	0x04, 0x2f
        /*0062*/ 	.short	(.L_17 - .L_16)
	.align		4
.L_16:
        /*0064*/ 	.word	index@(_Z10flag_predsPKhPKiPhi)
        /*0068*/ 	.word	0x00000008


	//----- nvinfo : EIATTR_FRAME_SIZE
	.align		4
.L_17:
        /*006c*/ 	.byte	0x04, 0x11
        /*006e*/ 	.short	(.L_19 - .L_18)
	.align		4
.L_18:
        /*0070*/ 	.word	index@(_Z10flag_predsPKhPKiPhi)
        /*0074*/ 	.word	0x00000000


	//----- nvinfo : EIATTR_REGCOUNT
	.align		4
.L_19:
        /*0078*/ 	.byte	0x04, 0x2f
        /*007a*/ 	.short	(.L_21 - .L_20)
	.align		4
.L_20:
        /*007c*/ 	.word	index@(_Z17finalize_cycle_1dPKhS0_Phi)
        /*0080*/ 	.word	0x0000000c


	//----- nvinfo : EIATTR_FRAME_SIZE
	.align		4
.L_21:
        /*0084*/ 	.byte	0x04, 0x11
        /*0086*/ 	.short	(.L_23 - .L_22)
	.align		4
.L_22:
        /*0088*/ 	.word	index@(_Z17finalize_cycle_1dPKhS0_Phi)
        /*008c*/ 	.word	0x00000000


	//----- nvinfo : EIATTR_MIN_STACK_SIZE
	.align		4
.L_23:
        /*0090*/ 	.byte	0x04, 0x12
        /*0092*/ 	.short	(.L_25 - .L_24)
	.align		4
.L_24:
        /*0094*/ 	.word	index@(_Z17finalize_cycle_1dPKhS0_Phi)
        /*0098*/ 	.word	0x00000000


	//----- nvinfo : EIATTR_MIN_STACK_SIZE
	.align		4
.L_25:
        /*009c*/ 	.byte	0x04, 0x12
        /*009e*/ 	.short	(.L_27 - .L_26)
	.align		4
.L_26:
        /*00a0*/ 	.word	index@(_Z10flag_predsPKhPKiPhi)
        /*00a4*/ 	.word	0x00000000


	//----- nvinfo : EIATTR_MIN_STACK_SIZE
	.align		4
.L_27:
        /*00a8*/ 	.byte	0x04, 0x12
        /*00aa*/ 	.short	(.L_29 - .L_28)
	.align		4
.L_28:
        /*00ac*/ 	.word	index@(_Z18mark_candidates_1dPKiiPhi)
        /*00b0*/ 	.word	0x00000000


	//----- nvinfo : EIATTR_MIN_STACK_SIZE
	.align		4
.L_29:
        /*00b4*/ 	.byte	0x04, 0x12
        /*00b6*/ 	.short	(.L_31 - .L_30)
	.align		4
.L_30:
        /*00b8*/ 	.word	index@(_Z9jump_oncePii)
        /*00bc*/ 	.word	0x00000000


	//----- nvinfo : EIATTR_MIN_STACK_SIZE
	.align		4
.L_31:
        /*00c0*/ 	.byte	0x04, 0x12
        /*00c2*/ 	.short	(.L_33 - .L_32)
	.align		4
.L_32:
        /*00c4*/ 	.word	index@(_Z8build_fQPKiS0_iPi)
        /*00c8*/ 	.word	0x00000000


	//----- nvinfo : EIATTR_MIN_STACK_SIZE
	.align		4
.L_33:
        /*00cc*/ 	.byte	0x04, 0x12
        /*00ce*/ 	.short	(.L_35 - .L_34)
	.align		4
.L_34:
        /*00d0*/ 	.word	index@(_Z8build_fRPKiS0_iPi)
        /*00d4*/ 	.word	0x00000000
.L_35:


//--------------------- .nv.compat                --------------------------
	.section	.nv.compat,"",@"SHT_CUDA_COMPAT_INFO"
	.align	4
        /*0000*/ 	.byte	0x02, 0x09, 0x00, 0x00, 0x02, 0x02, 0x01, 0x00, 0x02, 0x05, 0x05, 0x00, 0x03, 0x07, 0x01, 0x01
        /*0010*/ 	.byte	0x02, 0x03, 0x00, 0x00, 0x02, 0x06, 0x01, 0x00, 0x04, 0x0b, 0x08, 0x00, 0x09, 0x00, 0x00, 0x00
        /*0020*/ 	.byte	0x00, 0x00, 0x00, 0x00


//--------------------- .nv.info._Z17finalize_cycle_1dPKhS0_Phi --------------------------
	.section	.nv.info._Z17finalize_cycle_1dPKhS0_Phi,"",@"SHT_CUDA_INFO"
	.sectionflags	@""
	.align	4


	//----- nvinfo : EIATTR_CUDA_API_VERSION
	.align		4
        /*0000*/ 	.byte	0x04, 0x37
        /*0002*/ 	.short	(.L_37 - .L_36)
.L_36:
        /*0004*/ 	.word	0x00000082


	//----- nvinfo : EIATTR_KPARAM_INFO
	.align		4
.L_37:
        /*0008*/ 	.byte	0x04, 0x17
        /*000a*/ 	.short	(.L_39 - .L_38)
.L_38:
        /*000c*/ 	.word	0x00000000
        /*0010*/ 	.short	0x0003
        /*0012*/ 	.short	0x0018
        /*0014*/ 	.byte	0x00, 0xf0, 0x11, 0x00


	//----- nvinfo : EIATTR_KPARAM_INFO
	.align		4
.L_39:
        /*0018*/ 	.byte	0x04, 0x17
        /*001a*/ 	.short	(.L_41 - .L_40)
.L_40:
        /*001c*/ 	.word	0x00000000
        /*0020*/ 	.short	0x0002
        /*0022*/ 	.short	0x0010
        /*0024*/ 	.byte	0x00, 0xf5, 0x21, 0x00


	//----- nvinfo : EIATTR_KPARAM_INFO
	.align		4
.L_41:
        /*0028*/ 	.byte	0x04, 0x17
        /*002a*/ 	.short	(.L_43 - .L_42)
.L_42:
        /*002c*/ 	.word	0x00000000
        /*0030*/ 	.short	0x0001
        /*0032*/ 	.short	0x0008
        /*0034*/ 	.byte	0x00, 0xf5, 0x21, 0x00


	//----- nvinfo : EIATTR_KPARAM_INFO
	.align		4
.L_43:
        /*0038*/ 	.byte	0x04, 0x17
        /*003a*/ 	.short	(.L_45 - .L_44)
.L_44:
        /*003c*/ 	.word	0x00000000
        /*0040*/ 	.short	0x0000
        /*0042*/ 	.short	0x0000
        /*0044*/ 	.byte	0x00, 0xf5, 0x21, 0x00


	//----- nvinfo : EIATTR_SPARSE_MMA_MASK
	.align		4
.L_45:
        /*0048*/ 	.byte	0x03, 0x50
        /*004a*/ 	.short	0x0000


	//----- nvinfo : EIATTR_MAXREG_COUNT
	.align		4
        /*004c*/ 	.byte	0x03, 0x1b
        /*004e*/ 	.short	0x00ff


	//----- nvinfo : EIATTR_MERCURY_ISA_VERSION
	.align		4
        /*0050*/ 	.byte	0x03, 0x5f
        /*0052*/ 	.short	0x0101


	//----- nvinfo : EIATTR_VRC_CTA_INIT_COUNT
	.align		4
        /*0054*/ 	.byte	0x02, 0x4a
	.zero		1
	.zero		1


	//----- nvinfo : EIATTR_EXIT_INSTR_OFFSETS
	.align		4
        /*0058*/ 	.byte	0x04, 0x1c
        /*005a*/ 	.short	(.L_47 - .L_46)


	//   ....[0]....
.L_46:
        /*005c*/ 	.word	0x00000070


	//   ....[1]....
        /*0060*/ 	.word	0x00000190


	//----- nvinfo : EIATTR_CBANK_PARAM_SIZE
	.align		4
.L_47:
        /*0064*/ 	.byte	0x03, 0x19
        /*0066*/ 	.short	0x001c


	//----- nvinfo : EIATTR_PARAM_CBANK
	.align		4
        /*0068*/ 	.byte	0x04, 0x0a
        /*006a*/ 	.short	(.L_49 - .L_48)
	.align		4
.L_48:
        /*006c*/ 	.word	index@(.nv.constant0._Z17finalize_cycle_1dPKhS0_Phi)
        /*0070*/ 	.short	0x0380
        /*0072*/ 	.short	0x001c


	//----- nvinfo : EIATTR_SW_WAR
	.align		4
.L_49:
        /*0074*/ 	.byte	0x04, 0x36
        /*0076*/ 	.short	(.L_51 - .L_50)
.L_50:
        /*0078*/ 	.word	0x00000008
.L_51:


//--------------------- .nv.info._Z10flag_predsPKhPKiPhi --------------------------
	.section	.nv.info._Z10flag_predsPKhPKiPhi,"",@"SHT_CUDA_INFO"
	.sectionflags	@""
	.align	4


	//----- nvinfo : EIATTR_CUDA_API_VERSION
	.align		4
        /*0000*/ 	.byte	0x04, 0x37
        /*0002*/ 	.short	(.L_53 - .L_52)
.L_52:
        /*0004*/ 	.word	0x00000082


	//----- nvinfo : EIATTR_KPARAM_INFO
	.align		4
.L_53:
        /*0008*/ 	.byte	0x04, 0x17
        /*000a*/ 	.short	(.L_55 - .L_54)
.L_54:
        /*000c*/ 	.word	0x00000000
        /*0010*/ 	.short	0x0003
        /*0012*/ 	.short	0x0018
        /*0014*/ 	.byte	0x00, 0xf0, 0x11, 0x00


	//----- nvinfo : EIATTR_KPARAM_INFO
	.align		4
.L_55:
        /*0018*/ 	.byte	0x04, 0x17
        /*001a*/ 	.short	(.L_57 - .L_56)
.L_56:
        /*001c*/ 	.word	0x00000000
        /*0020*/ 	.short	0x0002
        /*0022*/ 	.short	0x0010
        /*0024*/ 	.byte	0x00, 0xf5, 0x21, 0x00


	//----- nvinfo : EIATTR_KPARAM_INFO
	.align		4
.L_57:
        /*0028*/ 	.byte	0x04, 0x17
        /*002a*/ 	.short	(.L_59 - .L_58)
.L_58:
        /*002c*/ 	.word	0x00000000
        /*0030*/ 	.short	0x0001
        /*0032*/ 	.short	0x0008
        /*0034*/ 	.byte	0x00, 0xf5, 0x21, 0x00


	//----- nvinfo : EIATTR_KPARAM_INFO
	.align		4
.L_59:
        /*0038*/ 	.byte	0x04, 0x17
        /*003a*/ 	.short	(.L_61 - .L_60)
.L_60:
        /*003c*/ 	.word	0x00000000
        /*0040*/ 	.short	0x0000
        /*0042*/ 	.short	0x0000
        /*0044*/ 	.byte	0x00, 0xf5, 0x21, 0x00


	//----- nvinfo : EIATTR_SPARSE_MMA_MASK
	.align		4
.L_61:
        /*0048*/ 	.byte	0x03, 0x50
        /*004a*/ 	.short	0x0000


	//----- nvinfo : EIATTR_MAXREG_COUNT
	.align		4
        /*004c*/ 	.byte	0x03, 0x1b
        /*004e*/ 	.short	0x00ff


	//----- nvinfo : EIATTR_MERCURY_ISA_VERSION
	.align		4
        /*0050*/ 	.byte	0x03, 0x5f
        /*0052*/ 	.short	0x0101


	//----- nvinfo : EIATTR_VRC_CTA_INIT_COUNT
	.align		4
        /*0054*/ 	.byte	0x02, 0x4a
	.zero		1
	.zero		1


	//----- nvinfo : EIATTR_EXIT_INSTR_OFFSETS
	.align		4
        /*0058*/ 	.byte	0x04, 0x1c
        /*005a*/ 	.short	(.L_63 - .L_62)


	//   ....[0]....
.L_62:
        /*005c*/ 	.word	0x00000070


	//   ....[1]....
        /*0060*/ 	.word	0x000000e0


	//   ....[2]....
        /*0064*/ 	.word	0x00000170


	//----- nvinfo : EIATTR_CBANK_PARAM_SIZE
	.align		4
.L_63:
        /*0068*/ 	.byte	0x03, 0x19
        /*006a*/ 	.short	0x001c


	//----- nvinfo : EIATTR_PARAM_CBANK
	.align		4
        /*006c*/ 	.byte	0x04, 0x0a
        /*006e*/ 	.short	(.L_65 - .L_64)
	.align		4
.L_64:
        /*0070*/ 	.word	index@(.nv.constant0._Z10flag_predsPKhPKiPhi)
        /*0074*/ 	.short	0x0380
        /*0076*/ 	.short	0x001c


	//----- nvinfo : EIATTR_SW_WAR
	.align		4
.L_65:
        /*0078*/ 	.byte	0x04, 0x36
        /*007a*/ 	.short	(.L_67 - .L_66)
.L_66:
        /*007c*/ 	.word	0x00000008
.L_67:


//--------------------- .nv.info._Z18mark_candidates_1dPKiiPhi --------------------------
	.section	.nv.info._Z18mark_candidates_1dPKiiPhi,"",@"SHT_CUDA_INFO"
	.sectionflags	@""
	.align	4


	//----- nvinfo : EIATTR_CUDA_API_VERSION
	.align		4
        /*0000*/ 	.byte	0x04, 0x37
        /*0002*/ 	.short	(.L_69 - .L_68)
.L_68:
        /*0004*/ 	.word	0x00000082


	//----- nvinfo : EIATTR_KPARAM_INFO
	.align		4
.L_69:
        /*0008*/ 	.byte	0x04, 0x17
        /*000a*/ 	.short	(.L_71 - .L_70)
.L_70:
        /*000c*/ 	.word	0x00000000
        /*0010*/ 	.short	0x0003
        /*0012*/ 	.short	0x0018
        /*0014*/ 	.byte	0x00, 0xf0, 0x11, 0x00


	//----- nvinfo : EIATTR_KPARAM_INFO
	.align		4
.L_71:
        /*0018*/ 	.byte	0x04, 0x17
        /*001a*/ 	.short	(.L_73 - .L_72)
.L_72:
        /*001c*/ 	.word	0x00000000
        /*0020*/ 	.short	0x0002
        /*0022*/ 	.short	0x0010
        /*0024*/ 	.byte	0x00, 0xf5, 0x21, 0x00


	//----- nvinfo : EIATTR_KPARAM_INFO
	.align		4
.L_73:
        /*0028*/ 	.byte	0x04, 0x17
        /*002a*/ 	.short	(.L_75 - .L_74)
.L_74:
        /*002c*/ 	.word	0x00000000
        /*0030*/ 	.short	0x0001
        /*0032*/ 	.short	0x0008
        /*0034*/ 	.byte	0x00, 0xf0, 0x11, 0x00


	//----- nvinfo : EIATTR_KPARAM_INFO
	.align		4
.L_75:
        /*0038*/ 	.byte	0x04, 0x17
        /*003a*/ 	.short	(.L_77 - .L_76)
.L_76:
        /*003c*/ 	.word	0x00000000
        /*0040*/ 	.short	0x0000
        /*0042*/ 	.short	0x0000
        /*0044*/ 	.byte	0x00, 0xf5, 0x21, 0x00


	//----- nvinfo : EIATTR_SPARSE_MMA_MASK
	.align		4
.L_77:
        /*0048*/ 	.byte	0x03, 0x50
        /*004a*/ 	.short	0x0000


	//----- nvinfo : EIATTR_MAXREG_COUNT
	.align		4
        /*004c*/ 	.byte	0x03, 0x1b
        /*004e*/ 	.short	0x00ff


	//----- nvinfo : EIATTR_MERCURY_ISA_VERSION
	.align		4
        /*0050*/ 	.byte	0x03, 0x5f
        /*0052*/ 	.short	0x0101


	//----- nvinfo : EIATTR_VRC_CTA_INIT_COUNT
	.align		4
        /*0054*/ 	.byte	0x02, 0x4a
	.zero		1
	.zero		1


	//----- nvinfo : EIATTR_EXIT_INSTR_OFFSETS
	.align		4
        /*0058*/ 	.byte	0x04, 0x1c
        /*005a*/ 	.short	(.L_79 - .L_78)


	//   ....[0]....
.L_78:
        /*005c*/ 	.word	0x00000070


	//   ....[1]....
        /*0060*/ 	.word	0x00000130


	//----- nvinfo : EIATTR_CBANK_PARAM_SIZE
	.align		4
.L_79:
        /*0064*/ 	.byte	0x03, 0x19
        /*0066*/ 	.short	0x001c


	//----- nvinfo : EIATTR_PARAM_CBANK
	.align		4
        /*0068*/ 	.byte	0x04, 0x0a
        /*006a*/ 	.short	(.L_81 - .L_80)
	.align		4
.L_80:
        /*006c*/ 	.word	index@(.nv.constant0._Z18mark_candidates_1dPKiiPhi)
        /*0070*/ 	.short	0x0380
        /*0072*/ 	.short	0x001c


	//----- nvinfo : EIATTR_SW_WAR
	.align		4
.L_81:
        /*0074*/ 	.byte	0x04, 0x36
        /*0076*/ 	.short	(.L_83 - .L_82)
.L_82:
        /*0078*/ 	.word	0x00000008
.L_83:


//--------------------- .nv.info._Z9jump_oncePii  --------------------------
	.section	.nv.info._Z9jump_oncePii,"",@"SHT_CUDA_INFO"
	.sectionflags	@""
	.align	4


	//----- nvinfo : EIATTR_CUDA_API_VERSION
	.align		4
        /*0000*/ 	.byte	0x04, 0x37
        /*0002*/ 	.short	(.L_85 - .L_84)
.L_84:
        /*0004*/ 	.word	0x00000082


	//----- nvinfo : EIATTR_KPARAM_INFO
	.align		4
.L_85:
        /*0008*/ 	.byte	0x04, 0x17
        /*000a*/ 	.short	(.L_87 - .L_86)
.L_86:
        /*000c*/ 	.word	0x00000000
        /*0010*/ 	.short	0x0001
        /*0012*/ 	.short	0x0008
        /*0014*/ 	.byte	0x00, 0xf0, 0x11, 0x00


	//----- nvinfo : EIATTR_KPARAM_INFO
	.align		4
.L_87:
        /*0018*/ 	.byte	0x04, 0x17
        /*001a*/ 	.short	(.L_89 - .L_88)
.L_88:
        /*001c*/ 	.word	0x00000000
        /*0020*/ 	.short	0x0000
        /*0022*/ 	.short	0x0000
        /*0024*/ 	.byte	0x00, 0xf5, 0x21, 0x00


	//----- nvinfo : EIATTR_SPARSE_MMA_MASK
	.align		4
.L_89:
        /*0028*/ 	.byte	0x03, 0x50
        /*002a*/ 	.short	0x0000


	//----- nvinfo : EIATTR_MAXREG_COUNT
	.align		4
        /*002c*/ 	.byte	0x03, 0x1b
        /*002e*/ 	.short	0x00ff


	//----- nvinfo : EIATTR_MERCURY_ISA_VERSION
	.align		4
        /*0030*/ 	.byte	0x03, 0x5f
        /*0032*/ 	.short	0x0101


	//----- nvinfo : EIATTR_VRC_CTA_INIT_COUNT
	.align		4
        /*0034*/ 	.byte	0x02, 0x4a
	.zero		1
	.zero		1


	//----- nvinfo : EIATTR_EXIT_INSTR_OFFSETS
	.align		4
        /*0038*/ 	.byte	0x04, 0x1c
        /*003a*/ 	.short	(.L_91 - .L_90)


	//   ....[0]....
.L_90:
        /*003c*/ 	.word	0x00000070


	//   ....[1]....
        /*0040*/ 	.word	0x000000f0


	//----- nvinfo : EIATTR_CBANK_PARAM_SIZE
	.align		4
.L_91:
        /*0044*/ 	.byte	0x03, 0x19
        /*0046*/ 	.short	0x000c


	//----- nvinfo : EIATTR_PARAM_CBANK
	.align		4
        /*0048*/ 	.byte	0x04, 0x0a
        /*004a*/ 	.short	(.L_93 - .L_92)
	.align		4
.L_92:
        /*004c*/ 	.word	index@(.nv.constant0._Z9jump_oncePii)
        /*0050*/ 	.short	0x0380
        /*0052*/ 	.short	0x000c


	//----- nvinfo : EIATTR_SW_WAR
	.align		4
.L_93:
        /*0054*/ 	.byte	0x04, 0x36
        /*0056*/ 	.short	(.L_95 - .L_94)
.L_94:
        /*0058*/ 	.word	0x00000008
.L_95:


//--------------------- .nv.info._Z8build_fQPKiS0_iPi --------------------------
	.section	.nv.info._Z8build_fQPKiS0_iPi,"",@"SHT_CUDA_INFO"
	.sectionflags	@""
	.align	4


	//----- nvinfo : EIATTR_CUDA_API_VERSION
	.align		4
        /*0000*/ 	.byte	0x04, 0x37
        /*0002*/ 	.short	(.L_97 - .L_96)
.L_96:
        /*0004*/ 	.word	0x00000082


	//----- nvinfo : EIATTR_KPARAM_INFO
	.align		4
.L_97:
        /*0008*/ 	.byte	0x04, 0x17
        /*000a*/ 	.short	(.L_99 - .L_98)
.L_98:
        /*000c*/ 	.word	0x00000000
        /*0010*/ 	.short	0x0003
        /*0012*/ 	.short	0x0018
        /*0014*/ 	.byte	0x00, 0xf5, 0x21, 0x00


	//----- nvinfo : EIATTR_KPARAM_INFO
	.align		4
.L_99:
        /*0018*/ 	.byte	0x04, 0x17
        /*001a*/ 	.short	(.L_101 - .L_100)
.L_100:
        /*001c*/ 	.word	0x00000000
        /*0020*/ 	.short	0x0002
        /*0022*/ 	.short	0x0010
        /*0024*/ 	.byte	0x00, 0xf0, 0x11, 0x00


	//----- nvinfo : EIATTR_KPARAM_INFO
	.align		4
.L_101:
        /*0028*/ 	.byte	0x04, 0x17
        /*002a*/ 	.short	(.L_103 - .L_102)
.L_102:
        /*002c*/ 	.word	0x00000000
        /*0030*/ 	.short	0x0001
        /*0032*/ 	.short	0x0008
        /*0034*/ 	.byte	0x00, 0xf5, 0x21, 0x00


	//----- nvinfo : EIATTR_KPARAM_INFO
	.align		4
.L_103:
        /*0038*/ 	.byte	0x04, 0x17
        /*003a*/ 	.short	(.L_105 - .L_104)
.L_104:
        /*003c*/ 	.word	0x00000000
        /*0040*/ 	.short	0x0000
        /*0042*/ 	.short	0x0000
        /*0044*/ 	.byte	0x00, 0xf5, 0x21, 0x00


	//----- nvinfo : EIATTR_SPARSE_MMA_MASK
	.align		4
.L_105:
        /*0048*/ 	.byte	0x03, 0x50
        /*004a*/ 	.short	0x0000


	//----- nvinfo : EIATTR_MAXREG_COUNT
	.align		4
        /*004c*/ 	.byte	0x03, 0x1b
        /*004e*/ 	.short	0x00ff


	//----- nvinfo : EIATTR_MERCURY_ISA_VERSION
	.align		4
        /*0050*/ 	.byte	0x03, 0x5f
        /*0052*/ 	.short	0x0101


	//----- nvinfo : EIATTR_VRC_CTA_INIT_COUNT
	.align		4
        /*0054*/ 	.byte	0x02, 0x4a
	.zero		1
	.zero		1


	//----- nvinfo : EIATTR_EXIT_INSTR_OFFSETS
	.align		4
        /*0058*/ 	.byte	0x04, 0x1c
        /*005a*/ 	.short	(.L_107 - .L_106)


	//   ....[0]....
.L_106:
        /*005c*/ 	.word	0x00000070


	//   ....[1]....
        /*0060*/ 	.word	0x00000100


	//   ....[2]....
        /*0064*/ 	.word	0x00000180


	//   ....[3]....
        /*0068*/ 	.word	0x000001c0


	//----- nvinfo : EIATTR_CBANK_PARAM_SIZE
	.align		4
.L_107:
        /*006c*/ 	.byte	0x03, 0x19
        /*006e*/ 	.short	0x0020


	//----- nvinfo : EIATTR_PARAM_CBANK
	.align		4
        /*0070*/ 	.byte	0x04, 0x0a
        /*0072*/ 	.short	(.L_109 - .L_108)
	.align		4
.L_108:
        /*0074*/ 	.word	index@(.nv.constant0._Z8build_fQPKiS0_iPi)
        /*0078*/ 	.short	0x0380
        /*007a*/ 	.short	0x0020


	//----- nvinfo : EIATTR_SW_WAR
	.align		4
.L_109:
        /*007c*/ 	.byte	0x04, 0x36
        /*007e*/ 	.short	(.L_111 - .L_110)
.L_110:
        /*0080*/ 	.word	0x00000008
.L_111:


//--------------------- .nv.info._Z8build_fRPKiS0_iPi --------------------------
	.section	.nv.info._Z8build_fRPKiS0_iPi,"",@"SHT_CUDA_INFO"
	.sectionflags	@""
	.align	4


	//----- nvinfo : EIATTR_CUDA_API_VERSION
	.align		4
        /*0000*/ 	.byte	0x04, 0x37
        /*0002*/ 	.short	(.L_113 - .L_112)
.L_112:
        /*0004*/ 	.word	0x00000082


	//----- nvinfo : EIATTR_KPARAM_INFO
	.align		4
.L_113:
        /*0008*/ 	.byte	0x04, 0x17
        /*000a*/ 	.short	(.L_115 - .L_114)
.L_114:
        /*000c*/ 	.word	0x00000000
        /*0010*/ 	.short	0x0003
        /*0012*/ 	.short	0x0018
        /*0014*/ 	.byte	0x00, 0xf5, 0x21, 0x00


	//----- nvinfo : EIATTR_KPARAM_INFO
	.align		4
.L_115:
        /*0018*/ 	.byte	0x04, 0x17
        /*001a*/ 	.short	(.L_117 - .L_116)
.L_116:
        /*001c*/ 	.word	0x00000000
        /*0020*/ 	.short	0x0002
        /*0022*/ 	.short	0x0010
        /*0024*/ 	.byte	0x00, 0xf0, 0x11, 0x00


	//----- nvinfo : EIATTR_KPARAM_INFO
	.align		4
.L_117:
        /*0028*/ 	.byte	0x04, 0x17
        /*002a*/ 	.short	(.L_119 - .L_118)
.L_118:
        /*002c*/ 	.word	0x00000000
        /*0030*/ 	.short	0x0001
        /*0032*/ 	.short	0x0008
        /*0034*/ 	.byte	0x00, 0xf5, 0x21, 0x00


	//----- nvinfo : EIATTR_KPARAM_INFO
	.align		4
.L_119:
        /*0038*/ 	.byte	0x04, 0x17
        /*003a*/ 	.short	(.L_121 - .L_120)
.L_120:
        /*003c*/ 	.word	0x00000000
        /*0040*/ 	.short	0x0000
        /*0042*/ 	.short	0x0000
        /*0044*/ 	.byte	0x00, 0xf5, 0x21, 0x00


	//----- nvinfo : EIATTR_SPARSE_MMA_MASK
	.align		4
.L_121:
        /*0048*/ 	.byte	0x03, 0x50
        /*004a*/ 	.short	0x0000


	//----- nvinfo : EIATTR_MAXREG_COUNT
	.align		4
        /*004c*/ 	.byte	0x03, 0x1b
        /*004e*/ 	.short	0x00ff


	//----- nvinfo : EIATTR_MERCURY_ISA_VERSION
	.align		4
        /*0050*/ 	.byte	0x03, 0x5f
        /*0052*/ 	.short	0x0101


	//----- nvinfo : EIATTR_VRC_CTA_INIT_COUNT
	.align		4
        /*0054*/ 	.byte	0x02, 0x4a
	.zero		1
	.zero		1


	//----- nvinfo : EIATTR_EXIT_INSTR_OFFSETS
	.align		4
        /*0058*/ 	.byte	0x04, 0x1c
        /*005a*/ 	.short	(.L_123 - .L_122)


	//   ....[0]....
.L_122:
        /*005c*/ 	.word	0x00000070


	//   ....[1]....
        /*0060*/ 	.word	0x00000100


	//   ....[2]....
        /*0064*/ 	.word	0x00000180


	//   ....[3]....
        /*0068*/ 	.word	0x000001c0


	//----- nvinfo : EIATTR_CBANK_PARAM_SIZE
	.align		4
.L_123:
        /*006c*/ 	.byte	0x03, 0x19
        /*006e*/ 	.short	0x0020


	//----- nvinfo : EIATTR_PARAM_CBANK
	.align		4
        /*0070*/ 	.byte	0x04, 0x0a
        /*0072*/ 	.short	(.L_125 - .L_124)
	.align		4
.L_124:
        /*0074*/ 	.word	index@(.nv.constant0._Z8build_fRPKiS0_iPi)
        /*0078*/ 	.short	0x0380
        /*007a*/ 	.short	0x0020


	//----- nvinfo : EIATTR_SW_WAR
	.align		4
.L_125:
        /*007c*/ 	.byte	0x04, 0x36
        /*007e*/ 	.short	(.L_127 - .L_126)
.L_126:
        /*0080*/ 	.word	0x00000008
.L_127:


//--------------------- .nv.callgraph             --------------------------
	.section	.nv.callgraph,"",@"SHT_CUDA_CALLGRAPH"
	.align	4
	.sectionentsize	8
	.align		4
        /*0000*/ 	.word	0x00000000
	.align		4
        /*0004*/ 	.word	0xffffffff
	.align		4
        /*0008*/ 	.word	0x00000000
	.align		4
        /*000c*/ 	.word	0xfffffffe
	.align		4
        /*0010*/ 	.word	0x00000000
	.align		4
        /*0014*/ 	.word	0xfffffffd
	.align		4
        /*0018*/ 	.word	0x00000000
	.align		4
        /*001c*/ 	.word	0xfffffffc


//--------------------- .text._Z17finalize_cycle_1dPKhS0_Phi --------------------------
	.section	.text._Z17finalize_cycle_1dPKhS0_Phi,"ax",@progbits
	.align	128
        .global         _Z17finalize_cycle_1dPKhS0_Phi
        .type           _Z17finalize_cycle_1dPKhS0_Phi,@function
        .size           _Z17finalize_cycle_1dPKhS0_Phi,(.L_x_6 - _Z17finalize_cycle_1dPKhS0_Phi)
        .other          _Z17finalize_cycle_1dPKhS0_Phi,@"STO_CUDA_ENTRY STV_DEFAULT"
_Z17finalize_cycle_1dPKhS0_Phi:
.text._Z17finalize_cycle_1dPKhS0_Phi:
[----:B------:R-:W-:Y:S01]  /*0000*/  LDC R1, c[0x0][0x37c] ;  /* 0x0000df00ff017b82 */ /* 0x000fe20000000800 */
[----:B------:R-:W0:Y:S07]  /*0010*/  S2R R0, SR_TID.X ;  /* 0x0000000000007919 */ /* 0x000e2e0000002100 */
[----:B------:R-:W0:Y:S01]  /*0020*/  S2UR UR4, SR_CTAID.X ;  /* 0x00000000000479c3 */ /* 0x000e220000002500 */
[----:B------:R-:W1:Y:S07]  /*0030*/  LDCU UR5, c[0x0][0x398] ;  /* 0x00007300ff0577ac */ /* 0x000e6e0008000800 */
[----:B------:R-:W0:Y:S02]  /*0040*/  LDC R7, c[0x0][0x360] ;  /* 0x0000d800ff077b82 */ /* 0x000e240000000800 */
[----:B0-----:R-:W-:-:S05]  /*0050*/  IMAD R7, R7, UR4, R0 ;  /* 0x0000000407077c24 */ /* 0x001fca000f8e0200 */
[----:B-1----:R-:W-:-:S13]  /*0060*/  ISETP.GE.AND P0, PT, R7, UR5, PT ;  /* 0x0000000507007c0c */ /* 0x002fda000bf06270 */
[----:B------:R-:W-:Y:S05]  /*0070*/  @P0 EXIT ;  /* 0x000000000000094d */ /* 0x000fea0003800000 */
[----:B------:R-:W0:Y:S01]  /*0080*/  LDCU.64 UR6, c[0x0][0x380] ;  /* 0x00007000ff0677ac */ /* 0x000e220008000a00 */
[----:B------:R-:W-:Y:S01]  /*0090*/  SHF.R.S32.HI R0, RZ, 0x1f, R7 ;  /* 0x0000001fff007819 */ /* 0x000fe20000011407 */
[----:B------:R-:W1:Y:S01]  /*00a0*/  LDCU.64 UR4, c[0x0][0x358] ;  /* 0x00006b00ff0477ac */ /* 0x000e620008000a00 */
[----:B0-----:R-:W-:-:S04]  /*00b0*/  IADD3 R2, P0, PT, R7, UR6, RZ ;  /* 0x0000000607027c10 */ /* 0x001fc8000ff1e0ff */
[----:B------:R-:W-:Y:S01]  /*00c0*/  IADD3.X R3, PT, PT, R0, UR7, RZ, P0, !PT ;  /* 0x0000000700037c10 */ /* 0x000fe200087fe4ff */
[----:B------:R-:W0:Y:S04]  /*00d0*/  LDCU.64 UR6, c[0x0][0x390] ;  /* 0x00007200ff0677ac */ /* 0x000e280008000a00 */
[----:B-1----:R-:W2:Y:S02]  /*00e0*/  LDG.E.U8 R2, desc[UR4][R2.64] ;  /* 0x0000000402027981 */ /* 0x002ea4000c1e1100 */
[----:B--2---:R-:W-:-:S13]  /*00f0*/  ISETP.NE.AND P0, PT, R2, RZ, PT ;  /* 0x000000ff0200720c */ /* 0x004fda0003f05270 */
[----:B------:R-:W1:Y:S02]  /*0100*/  @P0 LDC.64 R4, c[0x0][0x388] ;  /* 0x0000e200ff040b82 */ /* 0x000e640000000a00 */
[----:B-1----:R-:W-:-:S05]  /*0110*/  @P0 IADD3 R4, P1, PT, R7, R4, RZ ;  /* 0x0000000407040210 */ /* 0x002fca0007f3e0ff */
[----:B------:R-:W-:-:S05]  /*0120*/  @P0 IMAD.X R5, R0, 0x1, R5, P1 ;  /* 0x0000000100050824 */ /* 0x000fca00008e0605 */
[----:B------:R-:W2:Y:S01]  /*0130*/  @P0 LDG.E.U8 R4, desc[UR4][R4.64] ;  /* 0x0000000404040981 */ /* 0x000ea2000c1e1100 */
[----:B0-----:R-:W-:-:S04]  /*0140*/  IADD3 R6, P1, PT, R7, UR6, RZ ;  /* 0x0000000607067c10 */ /* 0x001fc8000ff3e0ff */
[----:B------:R-:W-:Y:S02]  /*0150*/  IADD3.X R7, PT, PT, R0, UR7, RZ, P1, !PT ;  /* 0x0000000700077c10 */ /* 0x000fe40008ffe4ff */
[----:B--2---:R-:W-:-:S04]  /*0160*/  ISETP.NE.AND P0, PT, R4, RZ, P0 ;  /* 0x000000ff0400720c */ /* 0x004fc80000705270 */
[----:B------:R-:W-:-:S05]  /*0170*/  SEL R9, RZ, 0x1, !P0 ;  /* 0x00000001ff097807 */ /* 0x000fca0004000000 */
[----:B------:R-:W-:Y:S01]  /*0180*/  STG.E.U8 desc[UR4][R6.64], R9 ;  /* 0x0000000906007986 */ /* 0x000fe2000c101104 */
[----:B------:R-:W-:Y:S05]  /*0190*/  EXIT ;  /* 0x000000000000794d */ /* 0x000fea0003800000 */
.L_x_0:
[----:B------:R-:W-:-:S00]  /*01a0*/  BRA `(.L_x_0) ;  /* 0xfffffffc00fc7947 */ /* 0x000fc0000383ffff */
[----:B------:R-:W-:-:S00]  /*01b0*/  NOP ;  /* 0x0000000000007918 */ /* 0x000fc00000000000 */
        /* <DEDUP_REMOVED lines=12> */
.L_x_6:


//--------------------- .text._Z10flag_predsPKhPKiPhi --------------------------
	.section	.text._Z10flag_predsPKhPKiPhi,"ax",@progbits
	.align	128
        .global         _Z10flag_predsPKhPKiPhi
        .type           _Z10flag_predsPKhPKiPhi,@function
        .size           _Z10flag_predsPKhPKiPhi,(.L_x_7 - _Z10flag_predsPKhPKiPhi)
        .other          _Z10flag_predsPKhPKiPhi,@"STO_CUDA_ENTRY STV_DEFAULT"
_Z10flag_predsPKhPKiPhi:
.text._Z10flag_predsPKhPKiPhi:
        /* <DEDUP_REMOVED lines=9> */
[----:B------:R-:W1:Y:S01]  /*0090*/  LDCU.64 UR4, c[0x0][0x358] ;  /* 0x00006b00ff0477ac */ /* 0x000e620008000a00 */
[----:B0-----:R-:W-:-:S04]  /*00a0*/  IADD3 R2, P0, PT, R5, UR6, RZ ;  /* 0x0000000605027c10 */ /* 0x001fc8000ff1e0ff */
[----:B------:R-:W-:-:S05]  /*00b0*/  LEA.HI.X.SX32 R3, R5, UR7, 0x1, P0 ;  /* 0x0000000705037c11 */ /* 0x000fca00080f0eff */
[----:B-1----:R-:W2:Y:S02]  /*00c0*/  LDG.E.U8 R2, desc[UR4][R2.64] ;  /* 0x0000000402027981 */ /* 0x002ea4000c1e1100 */
[----:B--2---:R-:W-:-:S13]  /*00d0*/  ISETP.NE.AND P0, PT, R2, RZ, PT ;  /* 0x000000ff0200720c */ /* 0x004fda0003f05270 */
[----:B------:R-:W-:Y:S05]  /*00e0*/  @!P0 EXIT ;  /* 0x000000000000894d */ /* 0x000fea0003800000 */
[----:B------:R-:W0:Y:S01]  /*00f0*/  LDC.64 R2, c[0x0][0x388] ;  /* 0x0000e200ff027b82 */ /* 0x000e220000000a00 */
[----:B------:R-:W1:Y:S01]  /*0100*/  LDCU.64 UR6, c[0x0][0x390] ;  /* 0x00007200ff0677ac */ /* 0x000e620008000a00 */
[----:B0-----:R-:W-:-:S06]  /*0110*/  IMAD.WIDE R2, R5, 0x4, R2 ;  /* 0x0000000405027825 */ /* 0x001fcc00078e0202 */
[----:B------:R-:W1:Y:S01]  /*0120*/  LDG.E R2, desc[UR4][R2.64] ;  /* 0x0000000402027981 */ /* 0x000e62000c1e1900 */
[----:B------:R-:W-:Y:S01]  /*0130*/  IMAD.MOV.U32 R0, RZ, RZ, 0x1 ;  /* 0x00000001ff007424 */ /* 0x000fe200078e00ff */
[----:B-1----:R-:W-:-:S04]  /*0140*/  IADD3 R4, P0, PT, R2, UR6, RZ ;  /* 0x0000000602047c10 */ /* 0x002fc8000ff1e0ff */
[----:B------:R-:W-:-:S05]  /*0150*/  LEA.HI.X.SX32 R5, R2, UR7, 0x1, P0 ;  /* 0x0000000702057c11 */ /* 0x000fca00080f0eff */
[----:B------:R-:W-:Y:S01]  /*0160*/  STG.E.U8 desc[UR4][R4.64], R0 ;  /* 0x0000000004007986 */ /* 0x000fe2000c101104 */
[----:B------:R-:W-:Y:S05]  /*0170*/  EXIT ;  /* 0x000000000000794d */ /* 0x000fea0003800000 */
.L_x_1:
        /* <DEDUP_REMOVED lines=16> */
.L_x_7:


//--------------------- .text._Z18mark_candidates_1dPKiiPhi --------------------------
	.section	.text._Z18mark_candidates_1dPKiiPhi,"ax",@progbits
	.align	128
        .global         _Z18mark_candidates_1dPKiiPhi
        .type           _Z18mark_candidates_1dPKiiPhi,@function
        .size           _Z18mark_candidates_1dPKiiPhi,(.L_x_8 - _Z18mark_candidates_1dPKiiPhi)
        .other          _Z18mark_candidates_1dPKiiPhi,@"STO_CUDA_ENTRY STV_DEFAULT"
_Z18mark_candidates_1dPKiiPhi:
.text._Z18mark_candidates_1dPKiiPhi:
        /* <DEDUP_REMOVED lines=8> */
[----:B------:R-:W0:Y:S01]  /*0080*/  LDC.64 R2, c[0x0][0x380] ;  /* 0x0000e000ff027b82 */ /* 0x000e220000000a00 */
[----:B------:R-:W1:Y:S01]  /*0090*/  LDCU.64 UR4, c[0x0][0x358] ;  /* 0x00006b00ff0477ac */ /* 0x000e620008000a00 */
[----:B------:R-:W2:Y:S01]  /*00a0*/  LDCU.64 UR8, c[0x0][0x390] ;  /* 0x00007200ff0877ac */ /* 0x000ea20008000a00 */
[----:B------:R-:W3:Y:S01]  /*00b0*/  LDCU UR6, c[0x0][0x388] ;  /* 0x00007100ff0677ac */ /* 0x000ee20008000800 */
[----:B0-----:R-:W-:-:S06]  /*00c0*/  IMAD.WIDE R2, R5, 0x4, R2 ;  /* 0x0000000405027825 */ /* 0x001fcc00078e0202 */
[----:B-1----:R-:W3:Y:S01]  /*00d0*/  LDG.E R2, desc[UR4][R2.64] ;  /* 0x0000000402027981 */ /* 0x002ee2000c1e1900 */
[----:B--2---:R-:W-:-:S04]  /*00e0*/  IADD3 R4, P1, PT, R5, UR8, RZ ;  /* 0x0000000805047c10 */ /* 0x004fc8000ff3e0ff */
[----:B------:R-:W-:Y:S02]  /*00f0*/  LEA.HI.X.SX32 R5, R5, UR9, 0x1, P1 ;  /* 0x0000000905057c11 */ /* 0x000fe400088f0eff */
[----:B---3--:R-:W-:-:S04]  /*0100*/  ISETP.NE.AND P0, PT, R2, UR6, PT ;  /* 0x0000000602007c0c */ /* 0x008fc8000bf05270 */
[----:B------:R-:W-:-:S05]  /*0110*/  SEL R7, RZ, 0x1, P0 ;  /* 0x00000001ff077807 */ /* 0x000fca0000000000 */
[----:B------:R-:W-:Y:S01]  /*0120*/  STG.E.U8 desc[UR4][R4.64], R7 ;  /* 0x0000000704007986 */ /* 0x000fe2000c101104 */
[----:B------:R-:W-:Y:S05]  /*0130*/  EXIT ;  /* 0x000000000000794d */ /* 0x000fea0003800000 */
.L_x_2:
        /* <DEDUP_REMOVED lines=12> */
.L_x_8:


//--------------------- .text._Z9jump_oncePii     --------------------------
	.section	.text._Z9jump_oncePii,"ax",@progbits
	.align	128
        .global         _Z9jump_oncePii
        .type           _Z9jump_oncePii,@function
        .size           _Z9jump_oncePii,(.L_x_9 - _Z9jump_oncePii)
        .other          _Z9jump_oncePii,@"STO_CUDA_ENTRY STV_DEFAULT"
_Z9jump_oncePii:
.text._Z9jump_oncePii:
        /* <DEDUP_REMOVED lines=10> */
[----:B0-----:R-:W-:-:S05]  /*00a0*/  IMAD.WIDE R2, R3, 0x4, R4 ;  /* 0x0000000403027825 */ /* 0x001fca00078e0204 */
[----:B-1----:R-:W2:Y:S02]  /*00b0*/  LDG.E R7, desc[UR4][R2.64] ;  /* 0x0000000402077981 */ /* 0x002ea4000c1e1900 */
[----:B--2---:R-:W-:-:S06]  /*00c0*/  IMAD.WIDE R4, R7, 0x4, R4 ;  /* 0x0000000407047825 */ /* 0x004fcc00078e0204 */
[----:B------:R-:W2:Y:S04]  /*00d0*/  LDG.E R5, desc[UR4][R4.64] ;  /* 0x0000000404057981 */ /* 0x000ea8000c1e1900 */
[----:B--2---:R-:W-:Y:S01]  /*00e0*/  STG.E desc[UR4][R2.64], R5 ;  /* 0x0000000502007986 */ /* 0x004fe2000c101904 */
[----:B------:R-:W-:Y:S05]  /*00f0*/  EXIT ;  /* 0x000000000000794d */ /* 0x000fea0003800000 */
.L_x_3:
        /* <DEDUP_REMOVED lines=16> */
.L_x_9:


//--------------------- .text._Z8build_fQPKiS0_iPi --------------------------
	.section	.text._Z8build_fQPKiS0_iPi,"ax",@progbits
	.align	128
        .global         _Z8build_fQPKiS0_iPi
        .type           _Z8build_fQPKiS0_iPi,@function
        .size           _Z8build_fQPKiS0_iPi,(.L_x_10 - _Z8build_fQPKiS0_iPi)
        .other          _Z8build_fQPKiS0_iPi,@"STO_CUDA_ENTRY STV_DEFAULT"
_Z8build_fQPKiS0_iPi:
.text._Z8build_fQPKiS0_iPi:
        /* <DEDUP_REMOVED lines=12> */
[----:B--2---:R-:W-:-:S13]  /*00c0*/  ISETP.GE.AND P0, PT, R9, UR6, PT ;  /* 0x0000000609007c0c */ /* 0x004fda000bf06270 */
[----:B------:R-:W0:Y:S02]  /*00d0*/  @P0 LDC.64 R4, c[0x0][0x398] ;  /* 0x0000e600ff040b82 */ /* 0x000e240000000a00 */
[----:B0-----:R-:W-:-:S05]  /*00e0*/  @P0 IMAD.WIDE R4, R7, 0x4, R4 ;  /* 0x0000000407040825 */ /* 0x001fca00078e0204 */
[----:B------:R0:W-:Y:S01]  /*00f0*/  @P0 STG.E desc[UR4][R4.64], R7 ;  /* 0x0000000704000986 */ /* 0x0001e2000c101904 */
[----:B------:R-:W-:Y:S05]  /*0100*/  @P0 EXIT ;  /* 0x000000000000094d */ /* 0x000fea0003800000 */
[----:B------:R-:W1:Y:S02]  /*0110*/  LDC.64 R2, c[0x0][0x380] ;  /* 0x0000e000ff027b82 */ /* 0x000e640000000a00 */
[----:B-1----:R-:W-:-:S05]  /*0120*/  IMAD.WIDE R2, R9, 0x4, R2 ;  /* 0x0000000409027825 */ /* 0x002fca00078e0202 */
[----:B------:R-:W2:Y:S02]  /*0130*/  LDG.E R9, desc[UR4][R2.64] ;  /* 0x0000000402097981 */ /* 0x000ea4000c1e1900 */
[----:B--2---:R-:W-:-:S13]  /*0140*/  ISETP.GE.AND P0, PT, R9, UR6, PT ;  /* 0x0000000609007c0c */ /* 0x004fda000bf06270 */
[----:B0-----:R-:W0:Y:S02]  /*0150*/  @P0 LDC.64 R4, c[0x0][0x398] ;  /* 0x0000e600ff040b82 */ /* 0x001e240000000a00 */
[----:B0-----:R-:W-:-:S05]  /*0160*/  @P0 IMAD.WIDE R4, R7, 0x4, R4 ;  /* 0x0000000407040825 */ /* 0x001fca00078e0204 */
[----:B------:R0:W-:Y:S01]  /*0170*/  @P0 STG.E desc[UR4][R4.64], R7 ;  /* 0x0000000704000986 */ /* 0x0001e2000c101904 */
[----:B------:R-:W-:Y:S05]  /*0180*/  @P0 EXIT ;  /* 0x000000000000094d */ /* 0x000fea0003800000 */
[----:B------:R-:W1:Y:S02]  /*0190*/  LDC.64 R2, c[0x0][0x398] ;  /* 0x0000e600ff027b82 */ /* 0x000e640000000a00 */
[----:B-1----:R-:W-:-:S05]  /*01a0*/  IMAD.WIDE R2, R7, 0x4, R2 ;  /* 0x0000000407027825 */ /* 0x002fca00078e0202 */
[----:B------:R-:W-:Y:S01]  /*01b0*/  STG.E desc[UR4][R2.64], R9 ;  /* 0x0000000902007986 */ /* 0x000fe2000c101904 */
[----:B------:R-:W-:Y:S05]  /*01c0*/  EXIT ;  /* 0x000000000000794d */ /* 0x000fea0003800000 */
.L_x_4:
        /* <DEDUP_REMOVED lines=11> */
.L_x_10:


//--------------------- .text._Z8build_fRPKiS0_iPi --------------------------
	.section	.text._Z8build_fRPKiS0_iPi,"ax",@progbits
	.align	128
        .global         _Z8build_fRPKiS0_iPi
        .type           _Z8build_fRPKiS0_iPi,@function
        .size           _Z8build_fRPKiS0_iPi,(.L_x_11 - _Z8build_fRPKiS0_iPi)
        .other          _Z8build_fRPKiS0_iPi,@"STO_CUDA_ENTRY STV_DEFAULT"
_Z8build_fRPKiS0_iPi:
.text._Z8build_fRPKiS0_iPi:
        /* <DEDUP_REMOVED lines=29> */
.L_x_5:
        /* <DEDUP_REMOVED lines=11> */
.L_x_11:


//--------------------- .nv.shared.reserved.0     --------------------------
	.section	.nv.shared.reserved.0,"aw",@nobits
	.weak		__nv_reservedSMEM_offset_0_alias
	.size		__nv_reservedSMEM_offset_0_alias, 0, 64
	.other		__nv_reservedSMEM_offset_0_alias,@"STO_CUDA_RESERVED_SHARED STV_DEFAULT"
__nv_reservedSMEM_offset_0_alias:
	.zero		0
	.zero		64


//--------------------- .nv.constant0._Z17finalize_cycle_1dPKhS0_Phi --------------------------
	.section	.nv.constant0._Z17finalize_cycle_1dPKhS0_Phi,"a",@progbits
	.sectionflags	@""
	.align	4
.nv.constant0._Z17finalize_cycle_1dPKhS0_Phi:
	.zero		924


//--------------------- .nv.constant0._Z10flag_predsPKhPKiPhi --------------------------
	.section	.nv.constant0._Z10flag_predsPKhPKiPhi,"a",@progbits
	.sectionflags	@""
	.align	4
.nv.constant0._Z10flag_predsPKhPKiPhi:
	.zero		924


//--------------------- .nv.constant0._Z18mark_candidates_1dPKiiPhi --------------------------
	.section	.nv.constant0._Z18mark_candidates_1dPKiiPhi,"a",@progbits
	.sectionflags	@""
	.align	4
.nv.constant0._Z18mark_candidates_1dPKiiPhi:
	.zero		924


//--------------------- .nv.constant0._Z9jump_oncePii --------------------------
	.section	.nv.constant0._Z9jump_oncePii,"a",@progbits
	.sectionflags	@""
	.align	4
.nv.constant0._Z9jump_oncePii:
	.zero		908


//--------------------- .nv.constant0._Z8build_fQPKiS0_iPi --------------------------
	.section	.nv.constant0._Z8build_fQPKiS0_iPi,"a",@progbits
	.sectionflags	@""
	.align	4
.nv.constant0._Z8build_fQPKiS0_iPi:
	.zero		928


//--------------------- .nv.constant0._Z8build_fRPKiS0_iPi --------------------------
	.section	.nv.constant0._Z8build_fRPKiS0_iPi,"a",@progbits
	.sectionflags	@""
	.align	4
.nv.constant0._Z8build_fRPKiS0_iPi:
	.zero		928


//--------------------- SYMBOLS --------------------------

	.type		.nv.reservedSmem.offset0,@object
	.size		.nv.reservedSmem.offset0,0x4
